//
// Generated by NVIDIA NVVM Compiler
//
// Compiler Build ID: CL-36424714
// Cuda compilation tools, release 13.0, V13.0.88
// Based on NVVM 20.0.0
//

.version 9.0
.target sm_100
.address_size 64

	// .globl	_Z10matrix_addPKiS0_Pi

.visible .entry _Z10matrix_addPKiS0_Pi(
	.param .u64 .ptr .align 1 _Z10matrix_addPKiS0_Pi_param_0,
	.param .u64 .ptr .align 1 _Z10matrix_addPKiS0_Pi_param_1,
	.param .u64 .ptr .align 1 _Z10matrix_addPKiS0_Pi_param_2
)
{
	.reg .pred 	%p<4>;
	.reg .b32 	%r<15>;
	.reg .b64 	%rd<11>;

	ld.param.u64 	%rd1, [_Z10matrix_addPKiS0_Pi_param_0];
	ld.param.u64 	%rd2, [_Z10matrix_addPKiS0_Pi_param_1];
	ld.param.u64 	%rd3, [_Z10matrix_addPKiS0_Pi_param_2];
	mov.u32 	%r2, %ctaid.x;
	mov.u32 	%r3, %ntid.x;
	mov.u32 	%r4, %tid.x;
	mad.lo.s32 	%r5, %r2, %r3, %r4;
	mov.u32 	%r6, %ctaid.y;
	mov.u32 	%r7, %ntid.y;
	mov.u32 	%r8, %tid.y;
	mad.lo.s32 	%r9, %r6, %r7, %r8;
	shl.b32 	%r11, %r9, 9;
	add.s32 	%r1, %r11, %r5;
	setp.gt.s32 	%p1, %r5, 511;
	setp.gt.u32 	%p2, %r9, 511;
	or.pred  	%p3, %p1, %p2;
	@%p3 bra 	$L__BB0_2;
	cvta.to.global.u64 	%rd4, %rd1;
	cvta.to.global.u64 	%rd5, %rd2;
	cvta.to.global.u64 	%rd6, %rd3;
	mul.wide.s32 	%rd7, %r1, 4;
	add.s64 	%rd8, %rd4, %rd7;
	ld.global.u32 	%r12, [%rd8];
	add.s64 	%rd9, %rd5, %rd7;
	ld.global.u32 	%r13, [%rd9];
	add.s32 	%r14, %r13, %r12;
	add.s64 	%rd10, %rd6, %rd7;
	st.global.u32 	[%rd10], %r14;
$L__BB0_2:
	ret;

}


// ===== COMPILED SASS (sm_100) =====

	.target	sm_100

	.elftype	@"ET_EXEC"


//--------------------- .note.nv.tkinfo           --------------------------
	.section	.note.nv.tkinfo,"",@"SHT_NOTE"
	.sectionflags	@"SHF_NOTE_NV_TKINFO"
	.tkinfo
        /*0018*/ 	.word	0x00000002
        /*0030*/ 	.string	""
        /*0030*/ 	.string	"ptxas"
        /*0030*/ 	.string	"Cuda compilation tools, release 13.0, V13.0.88"
        /*0030*/ 	.string	"Build cuda_13.0.r13.0/compiler.36424714_0"
        /*0030*/ 	.string	"-arch sm_100 -m 64 "



//--------------------- .note.nv.cuinfo           --------------------------
	.section	.note.nv.cuinfo,"",@"SHT_NOTE"
	.sectionflags	@"SHF_NOTE_NV_CUINFO"
        /*0018*/ 	.short	0x0002
        /*001a*/ 	.short	0x0064
        /*001c*/ 	.short	0x0082
	.zero		2


//--------------------- .nv.info                  --------------------------
	.section	.nv.info,"",@"SHT_CUDA_INFO"
	.align	4


	//----- nvinfo : EIATTR_REGCOUNT
	.align		4
        /*0000*/ 	.byte	0x04, 0x2f
        /*0002*/ 	.short	(.L_1 - .L_0)
	.align		4
.L_0:
        /*0004*/ 	.word	index@(_Z10matrix_addPKiS0_Pi)
        /*0008*/ 	.word	0x0000000c


	//----- nvinfo : EIATTR_FRAME_SIZE
	.align		4
.L_1:
        /*000c*/ 	.byte	0x04, 0x11
        /*000e*/ 	.short	(.L_3 - .L_2)
	.align		4
.L_2:
        /*0010*/ 	.word	index@(_Z10matrix_addPKiS0_Pi)
        /*0014*/ 	.word	0x00000000


	//----- nvinfo : EIATTR_MIN_STACK_SIZE
	.align		4
.L_3:
        /*0018*/ 	.byte	0x04, 0x12
        /*001a*/ 	.short	(.L_5 - .L_4)
	.align		4
.L_4:
        /*001c*/ 	.word	index@(_Z10matrix_addPKiS0_Pi)
        /*0020*/ 	.word	0x00000000
.L_5:


//--------------------- .nv.compat                --------------------------
	.section	.nv.compat,"",@"SHT_CUDA_COMPAT_INFO"
	.align	4
        /*0000*/ 	.byte	0x02, 0x09, 0x00, 0x00, 0x02, 0x02, 0x01, 0x00, 0x02, 0x05, 0x05, 0x00, 0x03, 0x07, 0x01, 0x01
        /*0010*/ 	.byte	0x02, 0x03, 0x00, 0x00, 0x02, 0x06, 0x01, 0x00, 0x04, 0x0b, 0x08, 0x00, 0x09, 0x00, 0x00, 0x00
        /*0020*/ 	.byte	0x00, 0x00, 0x00, 0x00


//--------------------- .nv.info._Z10matrix_addPKiS0_Pi --------------------------
	.section	.nv.info._Z10matrix_addPKiS0_Pi,"",@"SHT_CUDA_INFO"
	.sectionflags	@""
	.align	4


	//----- nvinfo : EIATTR_CUDA_API_VERSION
	.align		4
        /*0000*/ 	.byte	0x04, 0x37
        /*0002*/ 	.short	(.L_7 - .L_6)
.L_6:
        /*0004*/ 	.word	0x00000082


	//----- nvinfo : EIATTR_KPARAM_INFO
	.align		4
.L_7:
        /*0008*/ 	.byte	0x04, 0x17
        /*000a*/ 	.short	(.L_9 - .L_8)
.L_8:
        /*000c*/ 	.word	0x00000000
        /*0010*/ 	.short	0x0002
        /*0012*/ 	.short	0x0010
        /*0014*/ 	.byte	0x00, 0xf5, 0x21, 0x00


	//----- nvinfo : EIATTR_KPARAM_INFO
	.align		4
.L_9:
        /*0018*/ 	.byte	0x04, 0x17
        /*001a*/ 	.short	(.L_11 - .L_10)
.L_10:
        /*001c*/ 	.word	0x00000000
        /*0020*/ 	.short	0x0001
        /*0022*/ 	.short	0x0008
        /*0024*/ 	.byte	0x00, 0xf5, 0x21, 0x00


	//----- nvinfo : EIATTR_KPARAM_INFO
	.align		4
.L_11:
        /*0028*/ 	.byte	0x04, 0x17
        /*002a*/ 	.short	(.L_13 - .L_12)
.L_12:
        /*002c*/ 	.word	0x00000000
        /*0030*/ 	.short	0x0000
        /*0032*/ 	.short	0x0000
        /*0034*/ 	.byte	0x00, 0xf5, 0x21, 0x00


	//----- nvinfo : EIATTR_SPARSE_MMA_MASK
	.align		4
.L_13:
        /*0038*/ 	.byte	0x03, 0x50
        /*003a*/ 	.short	0x0000


	//----- nvinfo : EIATTR_MAXREG_COUNT
	.align		4
        /*003c*/ 	.byte	0x03, 0x1b
        /*003e*/ 	.short	0x00ff


	//----- nvinfo : EIATTR_MERCURY_ISA_VERSION
	.align		4
        /*0040*/ 	.byte	0x03, 0x5f
        /*0042*/ 	.short	0x0101


	//----- nvinfo : EIATTR_VRC_CTA_INIT_COUNT
	.align		4
        /*0044*/ 	.byte	0x02, 0x4a
	.zero		1
	.zero		1


	//----- nvinfo : EIATTR_EXIT_INSTR_OFFSETS
	.align		4
        /*0048*/ 	.byte	0x04, 0x1c
        /*004a*/ 	.short	(.L_15 - .L_14)


	//   ....[0]....
.L_14:
        /*004c*/ 	.word	0x000000b0


	//   ....[1]....
        /*0050*/ 	.word	0x00000180


	//----- nvinfo : EIATTR_CBANK_PARAM_SIZE
	.align		4
.L_15:
        /*0054*/ 	.byte	0x03, 0x19
        /*0056*/ 	.short	0x0018


	//----- nvinfo : EIATTR_PARAM_CBANK
	.align		4
        /*0058*/ 	.byte	0x04, 0x0a
        /*005a*/ 	.short	(.L_17 - .L_16)
	.align		4
.L_16:
        /*005c*/ 	.word	index@(.nv.constant0._Z10matrix_addPKiS0_Pi)
        /*0060*/ 	.short	0x0380
        /*0062*/ 	.short	0x0018


	//----- nvinfo : EIATTR_SW_WAR
	.align		4
.L_17:
        /*0064*/ 	.byte	0x04, 0x36
        /*0066*/ 	.short	(.L_19 - .L_18)
.L_18:
        /*0068*/ 	.word	0x00000008
.L_19:


//--------------------- .nv.callgraph             --------------------------
	.section	.nv.callgraph,"",@"SHT_CUDA_CALLGRAPH"
	.align	4
	.sectionentsize	8
	.align		4
        /*0000*/ 	.word	0x00000000
	.align		4
        /*0004*/ 	.word	0xffffffff
	.align		4
        /*0008*/ 	.word	0x00000000
	.align		4
        /*000c*/ 	.word	0xfffffffe
	.align		4
        /*0010*/ 	.word	0x00000000
	.align		4
        /*0014*/ 	.word	0xfffffffd
	.align		4
        /*0018*/ 	.word	0x00000000
	.align		4
        /*001c*/ 	.word	0xfffffffc


//--------------------- .text._Z10matrix_addPKiS0_Pi --------------------------
	.section	.text._Z10matrix_addPKiS0_Pi,"ax",@progbits
	.align	128
        .global         _Z10matrix_addPKiS0_Pi
        .type           _Z10matrix_addPKiS0_Pi,@function
        .size           _Z10matrix_addPKiS0_Pi,(.L_x_1 - _Z10matrix_addPKiS0_Pi)
        .other          _Z10matrix_addPKiS0_Pi,@"STO_CUDA_ENTRY STV_DEFAULT"
_Z10matrix_addPKiS0_Pi:
.text._Z10matrix_addPKiS0_Pi:
[----:B------:R-:W-:Y:S01]  /*0000*/  LDC R1, c[0x0][0x37c] ;  /* 0x0000df00ff017b82 */ /* 0x000fe20000000800 */
[----:B------:R-:W0:Y:S07]  /*0010*/  S2R R2, SR_TID.Y ;  /* 0x0000000000027919 */ /* 0x000e2e0000002200 */
[----:B------:R-:W1:Y:S01]  /*0020*/  LDC R0, c[0x0][0x360] ;  /* 0x0000d800ff007b82 */ /* 0x000e620000000800 */
[----:B------:R-:W1:Y:S07]  /*0030*/  S2R R3, SR_TID.X ;  /* 0x0000000000037919 */ /* 0x000e6e0000002100 */
[----:B------:R-:W0:Y:S08]  /*0040*/  S2UR UR5, SR_CTAID.Y ;  /* 0x00000000000579c3 */ /* 0x000e300000002600 */
[----:B------:R-:W0:Y:S08]  /*0050*/  LDC R7, c[0x0][0x364] ;  /* 0x0000d900ff077b82 */ /* 0x000e300000000800 */
[----:B------:R-:W1:Y:S01]  /*0060*/  S2UR UR4, SR_CTAID.X ;  /* 0x00000000000479c3 */ /* 0x000e620000002500 */
[----:B0-----:R-:W-:-:S05]  /*0070*/  IMAD R7, R7, UR5, R2 ;  /* 0x0000000507077c24 */ /* 0x001fca000f8e0202 */
[----:B------:R-:W-:Y:S01]  /*0080*/  ISETP.GT.U32.AND P0, PT, R7, 0x1ff, PT ;  /* 0x000001ff0700780c */ /* 0x000fe20003f04070 */
[----:B-1----:R-:W-:-:S05]  /*0090*/  IMAD R0, R0, UR4, R3 ;  /* 0x0000000400007c24 */ /* 0x002fca000f8e0203 */
[----:B------:R-:W-:-:S13]  /*00a0*/  ISETP.GT.OR P0, PT, R0, 0x1ff, P0 ;  /* 0x000001ff0000780c */ /* 0x000fda0000704670 */
[----:B------:R-:W-:Y:S05]  /*00b0*/  @P0 EXIT ;  /* 0x000000000000094d */ /* 0x000fea0003800000 */
[----:B------:R-:W0:Y:S01]  /*00c0*/  LDC.64 R2, c[0x0][0x380] ;  /* 0x0000e000ff027b82 */ /* 0x000e220000000a00 */
[----:B------:R-:W1:Y:S01]  /*00d0*/  LDCU.64 UR4, c[0x0][0x358] ;  /* 0x00006b00ff0477ac */ /* 0x000e620008000a00 */
[----:B------:R-:W-:-:S06]  /*00e0*/  LEA R9, R7, R0, 0x9 ;  /* 0x0000000007097211 */ /* 0x000fcc00078e48ff */
[----:B------:R-:W2:Y:S08]  /*00f0*/  LDC.64 R4, c[0x0][0x388] ;  /* 0x0000e200ff047b82 */ /* 0x000eb00000000a00 */
[----:B------:R-:W3:Y:S01]  /*0100*/  LDC.64 R6, c[0x0][0x390] ;  /* 0x0000e400ff067b82 */ /* 0x000ee20000000a00 */
[----:B0-----:R-:W-:-:S06]  /*0110*/  IMAD.WIDE R2, R9, 0x4, R2 ;  /* 0x0000000409027825 */ /* 0x001fcc00078e0202 */
[----:B-1----:R-:W4:Y:S01]  /*0120*/  LDG.E R2, desc[UR4][R2.64] ;  /* 0x0000000402027981 */ /* 0x002f22000c1e1900 */
[----:B--2---:R-:W-:-:S06]  /*0130*/  IMAD.WIDE R4, R9, 0x4, R4 ;  /* 0x0000000409047825 */ /* 0x004fcc00078e0204 */
[----:B------:R-:W4:Y:S01]  /*0140*/  LDG.E R5, desc[UR4][R4.64] ;  /* 0x0000000404057981 */ /* 0x000f22000c1e1900 */
[----:B---3--:R-:W-:Y:S01]  /*0150*/  IMAD.WIDE R6, R9, 0x4, R6 ;  /* 0x0000000409067825 */ /* 0x008fe200078e0206 */
[----:B----4-:R-:W-:-:S05]  /*0160*/  IADD3 R9, PT, PT, R2, R5, RZ ;  /* 0x0000000502097210 */ /* 0x010fca0007ffe0ff */
[----:B------:R-:W-:Y:S01]  /*0170*/  STG.E desc[UR4][R6.64], R9 ;  /* 0x0000000906007986 */ /* 0x000fe2000c101904 */
[----:B------:R-:W-:Y:S05]  /*0180*/  EXIT ;  /* 0x000000000000794d */ /* 0x000fea0003800000 */
.L_x_0:
[----:B------:R-:W-:-:S00]  /*0190*/  BRA `(.L_x_0) ;  /* 0xfffffffc00fc7947 */ /* 0x000fc0000383ffff */
[----:B------:R-:W-:-:S00]  /*01a0*/  NOP ;  /* 0x0000000000007918 */ /* 0x000fc00000000000 */
        /* <DEDUP_REMOVED lines=13> */
.L_x_1:


//--------------------- .nv.shared.reserved.0     --------------------------
	.section	.nv.shared.reserved.0,"aw",@nobits
	.weak		__nv_reservedSMEM_offset_0_alias
	.size		__nv_reservedSMEM_offset_0_alias, 0, 64
	.other		__nv_reservedSMEM_offset_0_alias,@"STO_CUDA_RESERVED_SHARED STV_DEFAULT"
__nv_reservedSMEM_offset_0_alias:
	.zero		0
	.zero		64


//--------------------- .nv.constant0._Z10matrix_addPKiS0_Pi --------------------------
	.section	.nv.constant0._Z10matrix_addPKiS0_Pi,"a",@progbits
	.sectionflags	@""
	.align	4
.nv.constant0._Z10matrix_addPKiS0_Pi:
	.zero		920


//--------------------- SYMBOLS --------------------------

	.type		.nv.reservedSmem.offset0,@object
	.size		.nv.reservedSmem.offset0,0x4
